//
// Generated by NVIDIA NVVM Compiler
//
// Compiler Build ID: CL-36424714
// Cuda compilation tools, release 13.0, V13.0.88
// Based on NVVM 20.0.0
//

.version 9.0
.target sm_100
.address_size 64

	// .globl	_Z11mutexKernelPiP5Mutex

.visible .entry _Z11mutexKernelPiP5Mutex(
	.param .u64 .ptr .align 1 _Z11mutexKernelPiP5Mutex_param_0,
	.param .u64 .ptr .align 1 _Z11mutexKernelPiP5Mutex_param_1
)
{
	.reg .pred 	%p<2>;
	.reg .b32 	%r<5>;
	.reg .b64 	%rd<7>;

	ld.param.u64 	%rd2, [_Z11mutexKernelPiP5Mutex_param_0];
	ld.param.u64 	%rd3, [_Z11mutexKernelPiP5Mutex_param_1];
	cvta.to.global.u64 	%rd1, %rd3;
$L__BB0_1:
	ld.global.u64 	%rd4, [%rd1];
	atom.relaxed.cas.b32 	%r1, [%rd4], 0, 1;
	setp.ne.s32 	%p1, %r1, 0;
	@%p1 bra 	$L__BB0_1;
	cvta.to.global.u64 	%rd5, %rd2;
	ld.global.u32 	%r2, [%rd5];
	add.s32 	%r3, %r2, 1;
	st.global.u32 	[%rd5], %r3;
	ld.global.u64 	%rd6, [%rd1];
	atom.exch.b32 	%r4, [%rd6], 0;
	ret;

}


// ===== COMPILED SASS (sm_100) =====

	.target	sm_100

	.elftype	@"ET_EXEC"


//--------------------- .note.nv.tkinfo           --------------------------
	.section	.note.nv.tkinfo,"",@"SHT_NOTE"
	.sectionflags	@"SHF_NOTE_NV_TKINFO"
	.tkinfo
        /*0018*/ 	.word	0x00000002
        /*0030*/ 	.string	""
        /*0030*/ 	.string	"ptxas"
        /*0030*/ 	.string	"Cuda compilation tools, release 13.0, V13.0.88"
        /*0030*/ 	.string	"Build cuda_13.0.r13.0/compiler.36424714_0"
        /*0030*/ 	.string	"-arch sm_100 -m 64 "



//--------------------- .note.nv.cuinfo           --------------------------
	.section	.note.nv.cuinfo,"",@"SHT_NOTE"
	.sectionflags	@"SHF_NOTE_NV_CUINFO"
        /*0018*/ 	.short	0x0002
        /*001a*/ 	.short	0x0064
        /*001c*/ 	.short	0x0082
	.zero		2


//--------------------- .nv.info                  --------------------------
	.section	.nv.info,"",@"SHT_CUDA_INFO"
	.align	4


	//----- nvinfo : EIATTR_REGCOUNT
	.align		4
        /*0000*/ 	.byte	0x04, 0x2f
        /*0002*/ 	.short	(.L_1 - .L_0)
	.align		4
.L_0:
        /*0004*/ 	.word	index@(_Z11mutexKernelPiP5Mutex)
        /*0008*/ 	.word	0x0000000a


	//----- nvinfo : EIATTR_FRAME_SIZE
	.align		4
.L_1:
        /*000c*/ 	.byte	0x04, 0x11
        /*000e*/ 	.short	(.L_3 - .L_2)
	.align		4
.L_2:
        /*0010*/ 	.word	index@(_Z11mutexKernelPiP5Mutex)
        /*0014*/ 	.word	0x00000000


	//----- nvinfo : EIATTR_MIN_STACK_SIZE
	.align		4
.L_3:
        /*0018*/ 	.byte	0x04, 0x12
        /*001a*/ 	.short	(.L_5 - .L_4)
	.align		4
.L_4:
        /*001c*/ 	.word	index@(_Z11mutexKernelPiP5Mutex)
        /*0020*/ 	.word	0x00000000
.L_5:


//--------------------- .nv.compat                --------------------------
	.section	.nv.compat,"",@"SHT_CUDA_COMPAT_INFO"
	.align	4
        /*0000*/ 	.byte	0x02, 0x09, 0x00, 0x00, 0x02, 0x02, 0x01, 0x00, 0x02, 0x05, 0x05, 0x00, 0x03, 0x07, 0x01, 0x01
        /*0010*/ 	.byte	0x02, 0x03, 0x00, 0x00, 0x02, 0x06, 0x01, 0x00, 0x04, 0x0b, 0x08, 0x00, 0x09, 0x00, 0x00, 0x00
        /*0020*/ 	.byte	0x00, 0x00, 0x00, 0x00


//--------------------- .nv.info._Z11mutexKernelPiP5Mutex --------------------------
	.section	.nv.info._Z11mutexKernelPiP5Mutex,"",@"SHT_CUDA_INFO"
	.sectionflags	@""
	.align	4


	//----- nvinfo : EIATTR_CUDA_API_VERSION
	.align		4
        /*0000*/ 	.byte	0x04, 0x37
        /*0002*/ 	.short	(.L_7 - .L_6)
.L_6:
        /*0004*/ 	.word	0x00000082


	//----- nvinfo : EIATTR_KPARAM_INFO
	.align		4
.L_7:
        /*0008*/ 	.byte	0x04, 0x17
        /*000a*/ 	.short	(.L_9 - .L_8)
.L_8:
        /*000c*/ 	.word	0x00000000
        /*0010*/ 	.short	0x0001
        /*0012*/ 	.short	0x0008
        /*0014*/ 	.byte	0x00, 0xf5, 0x21, 0x00


	//----- nvinfo : EIATTR_KPARAM_INFO
	.align		4
.L_9:
        /*0018*/ 	.byte	0x04, 0x17
        /*001a*/ 	.short	(.L_11 - .L_10)
.L_10:
        /*001c*/ 	.word	0x00000000
        /*0020*/ 	.short	0x0000
        /*0022*/ 	.short	0x0000
        /*0024*/ 	.byte	0x00, 0xf5, 0x21, 0x00


	//----- nvinfo : EIATTR_SPARSE_MMA_MASK
	.align		4
.L_11:
        /*0028*/ 	.byte	0x03, 0x50
        /*002a*/ 	.short	0x0000


	//----- nvinfo : EIATTR_MAXREG_COUNT
	.align		4
        /*002c*/ 	.byte	0x03, 0x1b
        /*002e*/ 	.short	0x00ff


	//----- nvinfo : EIATTR_MERCURY_ISA_VERSION
	.align		4
        /*0030*/ 	.byte	0x03, 0x5f
        /*0032*/ 	.short	0x0101


	//----- nvinfo : EIATTR_VRC_CTA_INIT_COUNT
	.align		4
        /*0034*/ 	.byte	0x02, 0x4a
	.zero		1
	.zero		1


	//----- nvinfo : EIATTR_EXIT_INSTR_OFFSETS
	.align		4
        /*0038*/ 	.byte	0x04, 0x1c
        /*003a*/ 	.short	(.L_13 - .L_12)


	//   ....[0]....
.L_12:
        /*003c*/ 	.word	0x00000120


	//----- nvinfo : EIATTR_CRS_STACK_SIZE
	.align		4
.L_13:
        /*0040*/ 	.byte	0x04, 0x1e
        /*0042*/ 	.short	(.L_15 - .L_14)
.L_14:
        /*0044*/ 	.word	0x00000000


	//----- nvinfo : EIATTR_CBANK_PARAM_SIZE
	.align		4
.L_15:
        /*0048*/ 	.byte	0x03, 0x19
        /*004a*/ 	.short	0x0010


	//----- nvinfo : EIATTR_PARAM_CBANK
	.align		4
        /*004c*/ 	.byte	0x04, 0x0a
        /*004e*/ 	.short	(.L_17 - .L_16)
	.align		4
.L_16:
        /*0050*/ 	.word	index@(.nv.constant0._Z11mutexKernelPiP5Mutex)
        /*0054*/ 	.short	0x0380
        /*0056*/ 	.short	0x0010


	//----- nvinfo : EIATTR_SW_WAR
	.align		4
.L_17:
        /*0058*/ 	.byte	0x04, 0x36
        /*005a*/ 	.short	(.L_19 - .L_18)
.L_18:
        /*005c*/ 	.word	0x00000008
.L_19:


//--------------------- .nv.callgraph             --------------------------
	.section	.nv.callgraph,"",@"SHT_CUDA_CALLGRAPH"
	.align	4
	.sectionentsize	8
	.align		4
        /*0000*/ 	.word	0x00000000
	.align		4
        /*0004*/ 	.word	0xffffffff
	.align		4
        /*0008*/ 	.word	0x00000000
	.align		4
        /*000c*/ 	.word	0xfffffffe
	.align		4
        /*0010*/ 	.word	0x00000000
	.align		4
        /*0014*/ 	.word	0xfffffffd
	.align		4
        /*0018*/ 	.word	0x00000000
	.align		4
        /*001c*/ 	.word	0xfffffffc


//--------------------- .text._Z11mutexKernelPiP5Mutex --------------------------
	.section	.text._Z11mutexKernelPiP5Mutex,"ax",@progbits
	.align	128
        .global         _Z11mutexKernelPiP5Mutex
        .type           _Z11mutexKernelPiP5Mutex,@function
        .size           _Z11mutexKernelPiP5Mutex,(.L_x_3 - _Z11mutexKernelPiP5Mutex)
        .other          _Z11mutexKernelPiP5Mutex,@"STO_CUDA_ENTRY STV_DEFAULT"
_Z11mutexKernelPiP5Mutex:
.text._Z11mutexKernelPiP5Mutex:
[----:B------:R-:W-:Y:S08]  /*0000*/  LDC R1, c[0x0][0x37c] ;  /* 0x0000df00ff017b82 */ /* 0x000ff00000000800 */
[----:B------:R-:W0:Y:S01]  /*0010*/  LDC.64 R2, c[0x0][0x388] ;  /* 0x0000e200ff027b82 */ /* 0x000e220000000a00 */
[----:B------:R-:W-:Y:S01]  /*0020*/  BSSY B0, `(.L_x_0) ;  /* 0x0000009000007945 */ /* 0x000fe20003800000 */
[----:B------:R-:W1:Y:S02]  /*0030*/  LDCU.64 UR4, c[0x0][0x358] ;  /* 0x00006b00ff0477ac */ /* 0x000e640008000a00 */
.L_x_1:
[----:B01----:R-:W2:Y:S01]  /*0040*/  LDG.E.64 R4, desc[UR4][R2.64] ;  /* 0x0000000402047981 */ /* 0x003ea2000c1e1b00 */
[----:B------:R-:W-:Y:S02]  /*0050*/  HFMA2 R6, -RZ, RZ, 0, 0 ;  /* 0x00000000ff067431 */ /* 0x000fe400000001ff */
[----:B------:R-:W-:Y:S01]  /*0060*/  IMAD.MOV.U32 R7, RZ, RZ, 0x1 ;  /* 0x00000001ff077424 */ /* 0x000fe200078e00ff */
[----:B------:R-:W-:Y:S05]  /*0070*/  YIELD ;  /* 0x0000000000007946 */ /* 0x000fea0003800000 */
[----:B--2---:R-:W2:Y:S02]  /*0080*/  ATOM.E.CAS.STRONG.GPU PT, R4, [R4], R6, R7 ;  /* 0x000000060404738b */ /* 0x004ea400001ee107 */
[----:B--2---:R-:W-:-:S13]  /*0090*/  ISETP.NE.AND P0, PT, R4, RZ, PT ;  /* 0x000000ff0400720c */ /* 0x004fda0003f05270 */
[----:B------:R-:W-:Y:S05]  /*00a0*/  @P0 BRA `(.L_x_1) ;  /* 0xfffffffc00e40947 */ /* 0x000fea000383ffff */
[----:B------:R-:W-:Y:S05]  /*00b0*/  BSYNC B0 ;  /* 0x0000000000007941 */ /* 0x000fea0003800000 */
.L_x_0:
[----:B------:R-:W0:Y:S02]  /*00c0*/  LDC.64 R4, c[0x0][0x380] ;  /* 0x0000e000ff047b82 */ /* 0x000e240000000a00 */
[----:B0-----:R-:W2:Y:S02]  /*00d0*/  LDG.E R0, desc[UR4][R4.64] ;  /* 0x0000000404007981 */ /* 0x001ea4000c1e1900 */
[----:B--2---:R-:W-:-:S05]  /*00e0*/  VIADD R7, R0, 0x1 ;  /* 0x0000000100077836 */ /* 0x004fca0000000000 */
[----:B------:R-:W-:Y:S04]  /*00f0*/  STG.E desc[UR4][R4.64], R7 ;  /* 0x0000000704007986 */ /* 0x000fe8000c101904 */
[----:B------:R-:W2:Y:S04]  /*0100*/  LDG.E.64 R2, desc[UR4][R2.64] ;  /* 0x0000000402027981 */ /* 0x000ea8000c1e1b00 */
[----:B--2---:R-:W-:Y:S01]  /*0110*/  ATOM.E.EXCH.STRONG.GPU PT, RZ, desc[UR4][R2.64], RZ ;  /* 0x800000ff02ff798a */ /* 0x004fe2000c1ef104 */
[----:B------:R-:W-:Y:S05]  /*0120*/  EXIT ;  /* 0x000000000000794d */ /* 0x000fea0003800000 */
.L_x_2:
[----:B------:R-:W-:-:S00]  /*0130*/  BRA `(.L_x_2) ;  /* 0xfffffffc00fc7947 */ /* 0x000fc0000383ffff */
[----:B------:R-:W-:-:S00]  /*0140*/  NOP ;  /* 0x0000000000007918 */ /* 0x000fc00000000000 */
        /* <DEDUP_REMOVED lines=11> */
.L_x_3:


//--------------------- .nv.shared.reserved.0     --------------------------
	.section	.nv.shared.reserved.0,"aw",@nobits
	.weak		__nv_reservedSMEM_offset_0_alias
	.size		__nv_reservedSMEM_offset_0_alias, 0, 64
	.other		__nv_reservedSMEM_offset_0_alias,@"STO_CUDA_RESERVED_SHARED STV_DEFAULT"
__nv_reservedSMEM_offset_0_alias:
	.zero		0
	.zero		64


//--------------------- .nv.constant0._Z11mutexKernelPiP5Mutex --------------------------
	.section	.nv.constant0._Z11mutexKernelPiP5Mutex,"a",@progbits
	.sectionflags	@""
	.align	4
.nv.constant0._Z11mutexKernelPiP5Mutex:
	.zero		912


//--------------------- SYMBOLS --------------------------

	.type		.nv.reservedSmem.offset0,@object
	.size		.nv.reservedSmem.offset0,0x4
